//
// Generated by NVIDIA NVVM Compiler
//
// Compiler Build ID: CL-36424714
// Cuda compilation tools, release 13.0, V13.0.88
// Based on NVVM 20.0.0
//

.version 9.0
.target sm_100
.address_size 64

	// .globl	_Z22addVecOnDeviceVersion1PfS_S_i

.visible .entry _Z22addVecOnDeviceVersion1PfS_S_i(
	.param .u64 .ptr .align 1 _Z22addVecOnDeviceVersion1PfS_S_i_param_0,
	.param .u64 .ptr .align 1 _Z22addVecOnDeviceVersion1PfS_S_i_param_1,
	.param .u64 .ptr .align 1 _Z22addVecOnDeviceVersion1PfS_S_i_param_2,
	.param .u32 _Z22addVecOnDeviceVersion1PfS_S_i_param_3
)
{
	.reg .pred 	%p<3>;
	.reg .b32 	%r<10>;
	.reg .b32 	%f<7>;
	.reg .b64 	%rd<15>;

	ld.param.u64 	%rd4, [_Z22addVecOnDeviceVersion1PfS_S_i_param_0];
	ld.param.u64 	%rd5, [_Z22addVecOnDeviceVersion1PfS_S_i_param_1];
	ld.param.u64 	%rd6, [_Z22addVecOnDeviceVersion1PfS_S_i_param_2];
	ld.param.u32 	%r3, [_Z22addVecOnDeviceVersion1PfS_S_i_param_3];
	mov.u32 	%r4, %ctaid.x;
	mov.u32 	%r1, %ntid.x;
	mul.lo.s32 	%r5, %r1, %r4;
	shl.b32 	%r6, %r5, 1;
	mov.u32 	%r7, %tid.x;
	add.s32 	%r2, %r6, %r7;
	setp.ge.s32 	%p1, %r2, %r3;
	@%p1 bra 	$L__BB0_3;
	cvta.to.global.u64 	%rd7, %rd4;
	cvta.to.global.u64 	%rd8, %rd5;
	cvta.to.global.u64 	%rd9, %rd6;
	mul.wide.s32 	%rd10, %r2, 4;
	add.s64 	%rd1, %rd7, %rd10;
	ld.global.f32 	%f1, [%rd1];
	add.s64 	%rd2, %rd8, %rd10;
	ld.global.f32 	%f2, [%rd2];
	add.f32 	%f3, %f1, %f2;
	add.s64 	%rd3, %rd9, %rd10;
	st.global.f32 	[%rd3], %f3;
	add.s32 	%r8, %r2, %r1;
	setp.ge.s32 	%p2, %r8, %r3;
	@%p2 bra 	$L__BB0_3;
	shl.b32 	%r9, %r1, 2;
	cvt.u64.u32 	%rd11, %r9;
	add.s64 	%rd12, %rd1, %rd11;
	ld.global.f32 	%f4, [%rd12];
	add.s64 	%rd13, %rd2, %rd11;
	ld.global.f32 	%f5, [%rd13];
	add.f32 	%f6, %f4, %f5;
	add.s64 	%rd14, %rd3, %rd11;
	st.global.f32 	[%rd14], %f6;
$L__BB0_3:
	ret;

}
	// .globl	_Z22addVecOnDeviceVersion2PfS_S_i
.visible .entry _Z22addVecOnDeviceVersion2PfS_S_i(
	.param .u64 .ptr .align 1 _Z22addVecOnDeviceVersion2PfS_S_i_param_0,
	.param .u64 .ptr .align 1 _Z22addVecOnDeviceVersion2PfS_S_i_param_1,
	.param .u64 .ptr .align 1 _Z22addVecOnDeviceVersion2PfS_S_i_param_2,
	.param .u32 _Z22addVecOnDeviceVersion2PfS_S_i_param_3
)
{
	.reg .pred 	%p<3>;
	.reg .b32 	%r<10>;
	.reg .b32 	%f<7>;
	.reg .b64 	%rd<11>;

	ld.param.u64 	%rd4, [_Z22addVecOnDeviceVersion2PfS_S_i_param_0];
	ld.param.u64 	%rd5, [_Z22addVecOnDeviceVersion2PfS_S_i_param_1];
	ld.param.u64 	%rd6, [_Z22addVecOnDeviceVersion2PfS_S_i_param_2];
	ld.param.u32 	%r2, [_Z22addVecOnDeviceVersion2PfS_S_i_param_3];
	mov.u32 	%r3, %ctaid.x;
	mov.u32 	%r4, %ntid.x;
	mul.lo.s32 	%r5, %r4, %r3;
	shl.b32 	%r6, %r5, 1;
	mov.u32 	%r7, %tid.x;
	shl.b32 	%r8, %r7, 1;
	add.s32 	%r1, %r6, %r8;
	setp.ge.s32 	%p1, %r1, %r2;
	@%p1 bra 	$L__BB1_3;
	cvta.to.global.u64 	%rd7, %rd4;
	cvta.to.global.u64 	%rd8, %rd5;
	cvta.to.global.u64 	%rd9, %rd6;
	mul.wide.s32 	%rd10, %r1, 4;
	add.s64 	%rd1, %rd7, %rd10;
	ld.global.f32 	%f1, [%rd1];
	add.s64 	%rd2, %rd8, %rd10;
	ld.global.f32 	%f2, [%rd2];
	add.f32 	%f3, %f1, %f2;
	add.s64 	%rd3, %rd9, %rd10;
	st.global.f32 	[%rd3], %f3;
	add.s32 	%r9, %r1, 1;
	setp.ge.s32 	%p2, %r9, %r2;
	@%p2 bra 	$L__BB1_3;
	ld.global.f32 	%f4, [%rd1+4];
	ld.global.f32 	%f5, [%rd2+4];
	add.f32 	%f6, %f4, %f5;
	st.global.f32 	[%rd3+4], %f6;
$L__BB1_3:
	ret;

}


// ===== COMPILED SASS (sm_100) =====

	.target	sm_100

	.elftype	@"ET_EXEC"


//--------------------- .note.nv.tkinfo           --------------------------
	.section	.note.nv.tkinfo,"",@"SHT_NOTE"
	.sectionflags	@"SHF_NOTE_NV_TKINFO"
	.tkinfo
        /*0018*/ 	.word	0x00000002
        /*0030*/ 	.string	""
        /*0030*/ 	.string	"ptxas"
        /*0030*/ 	.string	"Cuda compilation tools, release 13.0, V13.0.88"
        /*0030*/ 	.string	"Build cuda_13.0.r13.0/compiler.36424714_0"
        /*0030*/ 	.string	"-arch sm_100 -m 64 "



//--------------------- .note.nv.cuinfo           --------------------------
	.section	.note.nv.cuinfo,"",@"SHT_NOTE"
	.sectionflags	@"SHF_NOTE_NV_CUINFO"
        /*0018*/ 	.short	0x0002
        /*001a*/ 	.short	0x0064
        /*001c*/ 	.short	0x0082
	.zero		2


//--------------------- .nv.info                  --------------------------
	.section	.nv.info,"",@"SHT_CUDA_INFO"
	.align	4


	//----- nvinfo : EIATTR_REGCOUNT
	.align		4
        /*0000*/ 	.byte	0x04, 0x2f
        /*0002*/ 	.short	(.L_1 - .L_0)
	.align		4
.L_0:
        /*0004*/ 	.word	index@(_Z22addVecOnDeviceVersion1PfS_S_i)
        /*0008*/ 	.word	0x0000000e


	//----- nvinfo : EIATTR_FRAME_SIZE
	.align		4
.L_1:
        /*000c*/ 	.byte	0x04, 0x11
        /*000e*/ 	.short	(.L_3 - .L_2)
	.align		4
.L_2:
        /*0010*/ 	.word	index@(_Z22addVecOnDeviceVersion1PfS_S_i)
        /*0014*/ 	.word	0x00000000


	//----- nvinfo : EIATTR_REGCOUNT
	.align		4
.L_3:
        /*0018*/ 	.byte	0x04, 0x2f
        /*001a*/ 	.short	(.L_5 - .L_4)
	.align		4
.L_4:
        /*001c*/ 	.word	index@(_Z22addVecOnDeviceVersion2PfS_S_i)
        /*0020*/ 	.word	0x0000000e


	//----- nvinfo : EIATTR_FRAME_SIZE
	.align		4
.L_5:
        /*0024*/ 	.byte	0x04, 0x11
        /*0026*/ 	.short	(.L_7 - .L_6)
	.align		4
.L_6:
        /*0028*/ 	.word	index@(_Z22addVecOnDeviceVersion2PfS_S_i)
        /*002c*/ 	.word	0x00000000


	//----- nvinfo : EIATTR_MIN_STACK_SIZE
	.align		4
.L_7:
        /*0030*/ 	.byte	0x04, 0x12
        /*0032*/ 	.short	(.L_9 - .L_8)
	.align		4
.L_8:
        /*0034*/ 	.word	index@(_Z22addVecOnDeviceVersion2PfS_S_i)
        /*0038*/ 	.word	0x00000000


	//----- nvinfo : EIATTR_MIN_STACK_SIZE
	.align		4
.L_9:
        /*003c*/ 	.byte	0x04, 0x12
        /*003e*/ 	.short	(.L_11 - .L_10)
	.align		4
.L_10:
        /*0040*/ 	.word	index@(_Z22addVecOnDeviceVersion1PfS_S_i)
        /*0044*/ 	.word	0x00000000
.L_11:


//--------------------- .nv.compat                --------------------------
	.section	.nv.compat,"",@"SHT_CUDA_COMPAT_INFO"
	.align	4
        /*0000*/ 	.byte	0x02, 0x09, 0x00, 0x00, 0x02, 0x02, 0x01, 0x00, 0x02, 0x05, 0x05, 0x00, 0x03, 0x07, 0x01, 0x01
        /*0010*/ 	.byte	0x02, 0x03, 0x00, 0x00, 0x02, 0x06, 0x01, 0x00, 0x04, 0x0b, 0x08, 0x00, 0x09, 0x00, 0x00, 0x00
        /*0020*/ 	.byte	0x00, 0x00, 0x00, 0x00


//--------------------- .nv.info._Z22addVecOnDeviceVersion2PfS_S_i --------------------------
	.section	.nv.info._Z22addVecOnDeviceVersion2PfS_S_i,"",@"SHT_CUDA_INFO"
	.sectionflags	@""
	.align	4


	//----- nvinfo : EIATTR_CUDA_API_VERSION
	.align		4
        /*0000*/ 	.byte	0x04, 0x37
        /*0002*/ 	.short	(.L_13 - .L_12)
.L_12:
        /*0004*/ 	.word	0x00000082


	//----- nvinfo : EIATTR_KPARAM_INFO
	.align		4
.L_13:
        /*0008*/ 	.byte	0x04, 0x17
        /*000a*/ 	.short	(.L_15 - .L_14)
.L_14:
        /*000c*/ 	.word	0x00000000
        /*0010*/ 	.short	0x0003
        /*0012*/ 	.short	0x0018
        /*0014*/ 	.byte	0x00, 0xf0, 0x11, 0x00


	//----- nvinfo : EIATTR_KPARAM_INFO
	.align		4
.L_15:
        /*0018*/ 	.byte	0x04, 0x17
        /*001a*/ 	.short	(.L_17 - .L_16)
.L_16:
        /*001c*/ 	.word	0x00000000
        /*0020*/ 	.short	0x0002
        /*0022*/ 	.short	0x0010
        /*0024*/ 	.byte	0x00, 0xf5, 0x21, 0x00


	//----- nvinfo : EIATTR_KPARAM_INFO
	.align		4
.L_17:
        /*0028*/ 	.byte	0x04, 0x17
        /*002a*/ 	.short	(.L_19 - .L_18)
.L_18:
        /*002c*/ 	.word	0x00000000
        /*0030*/ 	.short	0x0001
        /*0032*/ 	.short	0x0008
        /*0034*/ 	.byte	0x00, 0xf5, 0x21, 0x00


	//----- nvinfo : EIATTR_KPARAM_INFO
	.align		4
.L_19:
        /*0038*/ 	.byte	0x04, 0x17
        /*003a*/ 	.short	(.L_21 - .L_20)
.L_20:
        /*003c*/ 	.word	0x00000000
        /*0040*/ 	.short	0x0000
        /*0042*/ 	.short	0x0000
        /*0044*/ 	.byte	0x00, 0xf5, 0x21, 0x00


	//----- nvinfo : EIATTR_SPARSE_MMA_MASK
	.align		4
.L_21:
        /*0048*/ 	.byte	0x03, 0x50
        /*004a*/ 	.short	0x0000


	//----- nvinfo : EIATTR_MAXREG_COUNT
	.align		4
        /*004c*/ 	.byte	0x03, 0x1b
        /*004e*/ 	.short	0x00ff


	//----- nvinfo : EIATTR_MERCURY_ISA_VERSION
	.align		4
        /*0050*/ 	.byte	0x03, 0x5f
        /*0052*/ 	.short	0x0101


	//----- nvinfo : EIATTR_VRC_CTA_INIT_COUNT
	.align		4
        /*0054*/ 	.byte	0x02, 0x4a
	.zero		1
	.zero		1


	//----- nvinfo : EIATTR_EXIT_INSTR_OFFSETS
	.align		4
        /*0058*/ 	.byte	0x04, 0x1c
        /*005a*/ 	.short	(.L_23 - .L_22)


	//   ....[0]....
.L_22:
        /*005c*/ 	.word	0x00000080


	//   ....[1]....
        /*0060*/ 	.word	0x00000160


	//   ....[2]....
        /*0064*/ 	.word	0x000001b0


	//----- nvinfo : EIATTR_CBANK_PARAM_SIZE
	.align		4
.L_23:
        /*0068*/ 	.byte	0x03, 0x19
        /*006a*/ 	.short	0x001c


	//----- nvinfo : EIATTR_PARAM_CBANK
	.align		4
        /*006c*/ 	.byte	0x04, 0x0a
        /*006e*/ 	.short	(.L_25 - .L_24)
	.align		4
.L_24:
        /*0070*/ 	.word	index@(.nv.constant0._Z22addVecOnDeviceVersion2PfS_S_i)
        /*0074*/ 	.short	0x0380
        /*0076*/ 	.short	0x001c


	//----- nvinfo : EIATTR_SW_WAR
	.align		4
.L_25:
        /*0078*/ 	.byte	0x04, 0x36
        /*007a*/ 	.short	(.L_27 - .L_26)
.L_26:
        /*007c*/ 	.word	0x00000008
.L_27:


//--------------------- .nv.info._Z22addVecOnDeviceVersion1PfS_S_i --------------------------
	.section	.nv.info._Z22addVecOnDeviceVersion1PfS_S_i,"",@"SHT_CUDA_INFO"
	.sectionflags	@""
	.align	4


	//----- nvinfo : EIATTR_CUDA_API_VERSION
	.align		4
        /*0000*/ 	.byte	0x04, 0x37
        /*0002*/ 	.short	(.L_29 - .L_28)
.L_28:
        /*0004*/ 	.word	0x00000082


	//----- nvinfo : EIATTR_KPARAM_INFO
	.align		4
.L_29:
        /*0008*/ 	.byte	0x04, 0x17
        /*000a*/ 	.short	(.L_31 - .L_30)
.L_30:
        /*000c*/ 	.word	0x00000000
        /*0010*/ 	.short	0x0003
        /*0012*/ 	.short	0x0018
        /*0014*/ 	.byte	0x00, 0xf0, 0x11, 0x00


	//----- nvinfo : EIATTR_KPARAM_INFO
	.align		4
.L_31:
        /*0018*/ 	.byte	0x04, 0x17
        /*001a*/ 	.short	(.L_33 - .L_32)
.L_32:
        /*001c*/ 	.word	0x00000000
        /*0020*/ 	.short	0x0002
        /*0022*/ 	.short	0x0010
        /*0024*/ 	.byte	0x00, 0xf5, 0x21, 0x00


	//----- nvinfo : EIATTR_KPARAM_INFO
	.align		4
.L_33:
        /*0028*/ 	.byte	0x04, 0x17
        /*002a*/ 	.short	(.L_35 - .L_34)
.L_34:
        /*002c*/ 	.word	0x00000000
        /*0030*/ 	.short	0x0001
        /*0032*/ 	.short	0x0008
        /*0034*/ 	.byte	0x00, 0xf5, 0x21, 0x00


	//----- nvinfo : EIATTR_KPARAM_INFO
	.align		4
.L_35:
        /*0038*/ 	.byte	0x04, 0x17
        /*003a*/ 	.short	(.L_37 - .L_36)
.L_36:
        /*003c*/ 	.word	0x00000000
        /*0040*/ 	.short	0x0000
        /*0042*/ 	.short	0x0000
        /*0044*/ 	.byte	0x00, 0xf5, 0x21, 0x00


	//----- nvinfo : EIATTR_SPARSE_MMA_MASK
	.align		4
.L_37:
        /*0048*/ 	.byte	0x03, 0x50
        /*004a*/ 	.short	0x0000


	//----- nvinfo : EIATTR_MAXREG_COUNT
	.align		4
        /*004c*/ 	.byte	0x03, 0x1b
        /*004e*/ 	.short	0x00ff


	//----- nvinfo : EIATTR_MERCURY_ISA_VERSION
	.align		4
        /*0050*/ 	.byte	0x03, 0x5f
        /*0052*/ 	.short	0x0101


	//----- nvinfo : EIATTR_VRC_CTA_INIT_COUNT
	.align		4
        /*0054*/ 	.byte	0x02, 0x4a
	.zero		1
	.zero		1


	//----- nvinfo : EIATTR_EXIT_INSTR_OFFSETS
	.align		4
        /*0058*/ 	.byte	0x04, 0x1c
        /*005a*/ 	.short	(.L_39 - .L_38)


	//   ....[0]....
.L_38:
        /*005c*/ 	.word	0x00000080


	//   ....[1]....
        /*0060*/ 	.word	0x00000160


	//   ....[2]....
        /*0064*/ 	.word	0x00000220


	//----- nvinfo : EIATTR_CBANK_PARAM_SIZE
	.align		4
.L_39:
        /*0068*/ 	.byte	0x03, 0x19
        /*006a*/ 	.short	0x001c


	//----- nvinfo : EIATTR_PARAM_CBANK
	.align		4
        /*006c*/ 	.byte	0x04, 0x0a
        /*006e*/ 	.short	(.L_41 - .L_40)
	.align		4
.L_40:
        /*0070*/ 	.word	index@(.nv.constant0._Z22addVecOnDeviceVersion1PfS_S_i)
        /*0074*/ 	.short	0x0380
        /*0076*/ 	.short	0x001c


	//----- nvinfo : EIATTR_SW_WAR
	.align		4
.L_41:
        /*0078*/ 	.byte	0x04, 0x36
        /*007a*/ 	.short	(.L_43 - .L_42)
.L_42:
        /*007c*/ 	.word	0x00000008
.L_43:


//--------------------- .nv.callgraph             --------------------------
	.section	.nv.callgraph,"",@"SHT_CUDA_CALLGRAPH"
	.align	4
	.sectionentsize	8
	.align		4
        /*0000*/ 	.word	0x00000000
	.align		4
        /*0004*/ 	.word	0xffffffff
	.align		4
        /*0008*/ 	.word	0x00000000
	.align		4
        /*000c*/ 	.word	0xfffffffe
	.align		4
        /*0010*/ 	.word	0x00000000
	.align		4
        /*0014*/ 	.word	0xfffffffd
	.align		4
        /*0018*/ 	.word	0x00000000
	.align		4
        /*001c*/ 	.word	0xfffffffc


//--------------------- .text._Z22addVecOnDeviceVersion2PfS_S_i --------------------------
	.section	.text._Z22addVecOnDeviceVersion2PfS_S_i,"ax",@progbits
	.align	128
        .global         _Z22addVecOnDeviceVersion2PfS_S_i
        .type           _Z22addVecOnDeviceVersion2PfS_S_i,@function
        .size           _Z22addVecOnDeviceVersion2PfS_S_i,(.L_x_2 - _Z22addVecOnDeviceVersion2PfS_S_i)
        .other          _Z22addVecOnDeviceVersion2PfS_S_i,@"STO_CUDA_ENTRY STV_DEFAULT"
_Z22addVecOnDeviceVersion2PfS_S_i:
.text._Z22addVecOnDeviceVersion2PfS_S_i:
[----:B------:R-:W-:Y:S01]  /*0000*/  LDC R1, c[0x0][0x37c] ;  /* 0x0000df00ff017b82 */ /* 0x000fe20000000800 */
[----:B------:R-:W0:Y:S07]  /*0010*/  S2R R3, SR_TID.X ;  /* 0x0000000000037919 */ /* 0x000e2e0000002100 */
[----:B------:R-:W0:Y:S01]  /*0020*/  S2UR UR4, SR_CTAID.X ;  /* 0x00000000000479c3 */ /* 0x000e220000002500 */
[----:B------:R-:W1:Y:S07]  /*0030*/  LDCU UR6, c[0x0][0x398] ;  /* 0x00007300ff0677ac */ /* 0x000e6e0008000800 */
[----:B------:R-:W0:Y:S02]  /*0040*/  LDC R0, c[0x0][0x360] ;  /* 0x0000d800ff007b82 */ /* 0x000e240000000800 */
[----:B0-----:R-:W-:-:S05]  /*0050*/  IMAD R0, R0, UR4, R3 ;  /* 0x0000000400007c24 */ /* 0x001fca000f8e0203 */
[----:B------:R-:W-:-:S04]  /*0060*/  SHF.L.U32 R9, R0, 0x1, RZ ;  /* 0x0000000100097819 */ /* 0x000fc800000006ff */
[----:B-1----:R-:W-:-:S13]  /*0070*/  ISETP.GE.AND P0, PT, R9, UR6, PT ;  /* 0x0000000609007c0c */ /* 0x002fda000bf06270 */
[----:B------:R-:W-:Y:S05]  /*0080*/  @P0 EXIT ;  /* 0x000000000000094d */ /* 0x000fea0003800000 */
[----:B------:R-:W0:Y:S01]  /*0090*/  LDC.64 R2, c[0x0][0x380] ;  /* 0x0000e000ff027b82 */ /* 0x000e220000000a00 */
[----:B------:R-:W1:Y:S07]  /*00a0*/  LDCU.64 UR4, c[0x0][0x358] ;  /* 0x00006b00ff0477ac */ /* 0x000e6e0008000a00 */
[----:B------:R-:W2:Y:S08]  /*00b0*/  LDC.64 R4, c[0x0][0x388] ;  /* 0x0000e200ff047b82 */ /* 0x000eb00000000a00 */
[----:B------:R-:W3:Y:S01]  /*00c0*/  LDC.64 R6, c[0x0][0x390] ;  /* 0x0000e400ff067b82 */ /* 0x000ee20000000a00 */
[----:B0-----:R-:W-:-:S05]  /*00d0*/  IMAD.WIDE R2, R9, 0x4, R2 ;  /* 0x0000000409027825 */ /* 0x001fca00078e0202 */
[----:B-1----:R-:W4:Y:S01]  /*00e0*/  LDG.E R0, desc[UR4][R2.64] ;  /* 0x0000000402007981 */ /* 0x002f22000c1e1900 */
[----:B--2---:R-:W-:-:S05]  /*00f0*/  IMAD.WIDE R4, R9, 0x4, R4 ;  /* 0x0000000409047825 */ /* 0x004fca00078e0204 */
[----:B------:R-:W4:Y:S01]  /*0100*/  LDG.E R11, desc[UR4][R4.64] ;  /* 0x00000004040b7981 */ /* 0x000f22000c1e1900 */
[----:B------:R-:W-:-:S04]  /*0110*/  IADD3 R8, PT, PT, R9, 0x1, RZ ;  /* 0x0000000109087810 */ /* 0x000fc80007ffe0ff */
[----:B------:R-:W-:Y:S01]  /*0120*/  ISETP.GE.AND P0, PT, R8, UR6, PT ;  /* 0x0000000608007c0c */ /* 0x000fe2000bf06270 */
[----:B---3--:R-:W-:-:S04]  /*0130*/  IMAD.WIDE R6, R9, 0x4, R6 ;  /* 0x0000000409067825 */ /* 0x008fc800078e0206 */
[----:B----4-:R-:W-:-:S05]  /*0140*/  FADD R11, R0, R11 ;  /* 0x0000000b000b7221 */ /* 0x010fca0000000000 */
[----:B------:R0:W-:Y:S03]  /*0150*/  STG.E desc[UR4][R6.64], R11 ;  /* 0x0000000b06007986 */ /* 0x0001e6000c101904 */
[----:B------:R-:W-:Y:S05]  /*0160*/  @P0 EXIT ;  /* 0x000000000000094d */ /* 0x000fea0003800000 */
[----:B------:R-:W2:Y:S04]  /*0170*/  LDG.E R2, desc[UR4][R2.64+0x4] ;  /* 0x0000040402027981 */ /* 0x000ea8000c1e1900 */
[----:B------:R-:W2:Y:S02]  /*0180*/  LDG.E R5, desc[UR4][R4.64+0x4] ;  /* 0x0000040404057981 */ /* 0x000ea4000c1e1900 */
[----:B--2---:R-:W-:-:S05]  /*0190*/  FADD R9, R2, R5 ;  /* 0x0000000502097221 */ /* 0x004fca0000000000 */
[----:B------:R-:W-:Y:S01]  /*01a0*/  STG.E desc[UR4][R6.64+0x4], R9 ;  /* 0x0000040906007986 */ /* 0x000fe2000c101904 */
[----:B------:R-:W-:Y:S05]  /*01b0*/  EXIT ;  /* 0x000000000000794d */ /* 0x000fea0003800000 */
.L_x_0:
[----:B------:R-:W-:-:S00]  /*01c0*/  BRA `(.L_x_0) ;  /* 0xfffffffc00fc7947 */ /* 0x000fc0000383ffff */
[----:B------:R-:W-:-:S00]  /*01d0*/  NOP ;  /* 0x0000000000007918 */ /* 0x000fc00000000000 */
        /* <DEDUP_REMOVED lines=10> */
.L_x_2:


//--------------------- .text._Z22addVecOnDeviceVersion1PfS_S_i --------------------------
	.section	.text._Z22addVecOnDeviceVersion1PfS_S_i,"ax",@progbits
	.align	128
        .global         _Z22addVecOnDeviceVersion1PfS_S_i
        .type           _Z22addVecOnDeviceVersion1PfS_S_i,@function
        .size           _Z22addVecOnDeviceVersion1PfS_S_i,(.L_x_3 - _Z22addVecOnDeviceVersion1PfS_S_i)
        .other          _Z22addVecOnDeviceVersion1PfS_S_i,@"STO_CUDA_ENTRY STV_DEFAULT"
_Z22addVecOnDeviceVersion1PfS_S_i:
.text._Z22addVecOnDeviceVersion1PfS_S_i:
[----:B------:R-:W-:Y:S01]  /*0000*/  LDC R1, c[0x0][0x37c] ;  /* 0x0000df00ff017b82 */ /* 0x000fe20000000800 */
[----:B------:R-:W0:Y:S07]  /*0010*/  S2R R9, SR_TID.X ;  /* 0x0000000000097919 */ /* 0x000e2e0000002100 */
[----:B------:R-:W1:Y:S01]  /*0020*/  S2UR UR4, SR_CTAID.X ;  /* 0x00000000000479c3 */ /* 0x000e620000002500 */
[----:B------:R-:W2:Y:S07]  /*0030*/  LDCU UR6, c[0x0][0x398] ;  /* 0x00007300ff0677ac */ /* 0x000eae0008000800 */
[----:B------:R-:W1:Y:S02]  /*0040*/  LDC R10, c[0x0][0x360] ;  /* 0x0000d800ff0a7b82 */ /* 0x000e640000000800 */
[----:B-1----:R-:W-:-:S05]  /*0050*/  IMAD R0, R10, UR4, RZ ;  /* 0x000000040a007c24 */ /* 0x002fca000f8e02ff */
[----:B0-----:R-:W-:-:S04]  /*0060*/  LEA R9, R0, R9, 0x1 ;  /* 0x0000000900097211 */ /* 0x001fc800078e08ff */
[----:B--2---:R-:W-:-:S13]  /*0070*/  ISETP.GE.AND P0, PT, R9, UR6, PT ;  /* 0x0000000609007c0c */ /* 0x004fda000bf06270 */
        /* <DEDUP_REMOVED lines=9> */
[----:B------:R-:W-:-:S04]  /*0110*/  IADD3 R8, PT, PT, R9, R10, RZ ;  /* 0x0000000a09087210 */ /* 0x000fc80007ffe0ff */
[----:B------:R-:W-:Y:S01]  /*0120*/  ISETP.GE.AND P0, PT, R8, UR6, PT ;  /* 0x0000000608007c0c */ /* 0x000fe2000bf06270 */
[----:B---3--:R-:W-:-:S04]  /*0130*/  IMAD.WIDE R6, R9, 0x4, R6 ;  /* 0x0000000409067825 */ /* 0x008fc800078e0206 */
[----:B----4-:R-:W-:-:S05]  /*0140*/  FADD R11, R0, R11 ;  /* 0x0000000b000b7221 */ /* 0x010fca0000000000 */
[----:B------:R0:W-:Y:S03]  /*0150*/  STG.E desc[UR4][R6.64], R11 ;  /* 0x0000000b06007986 */ /* 0x0001e6000c101904 */
[----:B------:R-:W-:Y:S05]  /*0160*/  @P0 EXIT ;  /* 0x000000000000094d */ /* 0x000fea0003800000 */
[----:B------:R-:W-:-:S04]  /*0170*/  SHF.L.U32 R9, R10, 0x2, RZ ;  /* 0x000000020a097819 */ /* 0x000fc800000006ff */
[-C--:B------:R-:W-:Y:S02]  /*0180*/  IADD3 R2, P0, PT, R2, R9.reuse, RZ ;  /* 0x0000000902027210 */ /* 0x080fe40007f1e0ff */
[----:B------:R-:W-:-:S03]  /*0190*/  IADD3 R4, P1, PT, R4, R9, RZ ;  /* 0x0000000904047210 */ /* 0x000fc60007f3e0ff */
[----:B------:R-:W-:Y:S01]  /*01a0*/  IMAD.X R3, RZ, RZ, R3, P0 ;  /* 0x000000ffff037224 */ /* 0x000fe200000e0603 */
[----:B------:R-:W-:-:S04]  /*01b0*/  IADD3.X R5, PT, PT, RZ, R5, RZ, P1, !PT ;  /* 0x00000005ff057210 */ /* 0x000fc80000ffe4ff */
[----:B------:R-:W2:Y:S04]  /*01c0*/  LDG.E R2, desc[UR4][R2.64] ;  /* 0x0000000402027981 */ /* 0x000ea8000c1e1900 */
[----:B------:R-:W2:Y:S01]  /*01d0*/  LDG.E R5, desc[UR4][R4.64] ;  /* 0x0000000404057981 */ /* 0x000ea2000c1e1900 */
[----:B0-----:R-:W-:-:S05]  /*01e0*/  IADD3 R6, P0, PT, R6, R9, RZ ;  /* 0x0000000906067210 */ /* 0x001fca0007f1e0ff */
[----:B------:R-:W-:Y:S02]  /*01f0*/  IMAD.X R7, RZ, RZ, R7, P0 ;  /* 0x000000ffff077224 */ /* 0x000fe400000e0607 */
[----:B--2---:R-:W-:-:S05]  /*0200*/  FADD R9, R2, R5 ;  /* 0x0000000502097221 */ /* 0x004fca0000000000 */
[----:B------:R-:W-:Y:S01]  /*0210*/  STG.E desc[UR4][R6.64], R9 ;  /* 0x0000000906007986 */ /* 0x000fe2000c101904 */
[----:B------:R-:W-:Y:S05]  /*0220*/  EXIT ;  /* 0x000000000000794d */ /* 0x000fea0003800000 */
.L_x_1:
        /* <DEDUP_REMOVED lines=13> */
.L_x_3:


//--------------------- .nv.shared.reserved.0     --------------------------
	.section	.nv.shared.reserved.0,"aw",@nobits
	.weak		__nv_reservedSMEM_offset_0_alias
	.size		__nv_reservedSMEM_offset_0_alias, 0, 64
	.other		__nv_reservedSMEM_offset_0_alias,@"STO_CUDA_RESERVED_SHARED STV_DEFAULT"
__nv_reservedSMEM_offset_0_alias:
	.zero		0
	.zero		64


//--------------------- .nv.constant0._Z22addVecOnDeviceVersion2PfS_S_i --------------------------
	.section	.nv.constant0._Z22addVecOnDeviceVersion2PfS_S_i,"a",@progbits
	.sectionflags	@""
	.align	4
.nv.constant0._Z22addVecOnDeviceVersion2PfS_S_i:
	.zero		924


//--------------------- .nv.constant0._Z22addVecOnDeviceVersion1PfS_S_i --------------------------
	.section	.nv.constant0._Z22addVecOnDeviceVersion1PfS_S_i,"a",@progbits
	.sectionflags	@""
	.align	4
.nv.constant0._Z22addVecOnDeviceVersion1PfS_S_i:
	.zero		924


//--------------------- SYMBOLS --------------------------

	.type		.nv.reservedSmem.offset0,@object
	.size		.nv.reservedSmem.offset0,0x4
